//
// Generated by NVIDIA NVVM Compiler
//
// Compiler Build ID: CL-36424714
// Cuda compilation tools, release 13.0, V13.0.88
// Based on NVVM 20.0.0
//

.version 9.0
.target sm_100
.address_size 64

	// .globl	my_kernel_kernel0
// _ZZ17my_kernel_kernel0E18PaddedInput_shared has been demoted
// _ZZ17my_kernel_kernel0E18placeholder_shared has been demoted

.visible .entry my_kernel_kernel0(
	.param .u64 .ptr .align 1 my_kernel_kernel0_param_0,
	.param .u64 .ptr .align 1 my_kernel_kernel0_param_1,
	.param .u64 .ptr .align 1 my_kernel_kernel0_param_2,
	.param .u64 .ptr .align 1 my_kernel_kernel0_param_3
)
{
	.reg .pred 	%p<6>;
	.reg .b32 	%r<56>;
	.reg .b32 	%f<99>;
	.reg .b64 	%rd<29>;
	// demoted variable
	.shared .align 4 .b8 _ZZ17my_kernel_kernel0E18PaddedInput_shared[512];
	// demoted variable
	.shared .align 4 .b8 _ZZ17my_kernel_kernel0E18placeholder_shared[128];
	ld.param.u64 	%rd5, [my_kernel_kernel0_param_0];
	ld.param.u64 	%rd6, [my_kernel_kernel0_param_1];
	ld.param.u64 	%rd3, [my_kernel_kernel0_param_2];
	ld.param.u64 	%rd4, [my_kernel_kernel0_param_3];
	cvta.to.global.u64 	%rd1, %rd6;
	cvta.to.global.u64 	%rd2, %rd5;
	mov.u32 	%r1, %tid.x;
	shl.b32 	%r19, %r1, 11;
	and.b32  	%r20, %r19, 2080768;
	mov.u32 	%r21, %ctaid.x;
	mul.hi.u32 	%r22, %r21, 715827883;
	shr.u32 	%r2, %r22, 3;
	shl.b32 	%r23, %r2, 12;
	shl.b32 	%r24, %r1, 9;
	and.b32  	%r25, %r24, 2048;
	and.b32  	%r26, %r1, 3;
	shl.b32 	%r27, %r1, 2;
	mov.u32 	%r28, _ZZ17my_kernel_kernel0E18PaddedInput_shared;
	add.s32 	%r3, %r28, %r27;
	shr.u32 	%r4, %r1, 3;
	mul.lo.s32 	%r29, %r2, 48;
	sub.s32 	%r5, %r21, %r29;
	mov.u32 	%r30, _ZZ17my_kernel_kernel0E18placeholder_shared;
	add.s32 	%r6, %r30, %r27;
	and.b32  	%r31, %r27, 4064;
	add.s32 	%r7, %r28, %r31;
	and.b32  	%r8, %r1, 7;
	and.b32  	%r32, %r27, 28;
	add.s32 	%r9, %r30, %r32;
	mad.lo.s32 	%r33, %r4, 376, %r1;
	shl.b32 	%r34, %r21, 3;
	add.s32 	%r35, %r33, %r34;
	mul.lo.s32 	%r36, %r2, 384;
	sub.s32 	%r37, %r35, %r36;
	add.s32 	%r54, %r37, 3072;
	add.s32 	%r38, %r20, %r23;
	or.b32  	%r39, %r38, %r25;
	or.b32  	%r40, %r39, %r26;
	or.b32  	%r53, %r40, 8;
	mov.b32 	%r55, 0;
	mov.f32 	%f97, 0f00000000;
	mov.f32 	%f98, %f97;
$L__BB0_1:
	setp.gt.u32 	%p1, %r1, 31;
	bar.sync 	0;
	add.s32 	%r41, %r53, -8;
	mul.wide.u32 	%rd7, %r41, 4;
	add.s64 	%rd8, %rd2, %rd7;
	ld.global.nc.f32 	%f12, [%rd8];
	st.shared.f32 	[%r3], %f12;
	@%p1 bra 	$L__BB0_3;
	add.s32 	%r42, %r54, -3072;
	mul.wide.u32 	%rd9, %r42, 4;
	add.s64 	%rd10, %rd1, %rd9;
	ld.global.nc.f32 	%f13, [%rd10];
	st.shared.f32 	[%r6], %f13;
$L__BB0_3:
	bar.sync 	0;
	ld.shared.f32 	%f14, [%r7];
	ld.shared.f32 	%f15, [%r9];
	fma.rn.f32 	%f16, %f14, %f15, %f98;
	ld.shared.f32 	%f17, [%r7+16];
	fma.rn.f32 	%f18, %f17, %f15, %f97;
	ld.shared.f32 	%f19, [%r7+4];
	ld.shared.f32 	%f20, [%r9+32];
	fma.rn.f32 	%f21, %f19, %f20, %f16;
	ld.shared.f32 	%f22, [%r7+20];
	fma.rn.f32 	%f23, %f22, %f20, %f18;
	ld.shared.f32 	%f24, [%r7+8];
	ld.shared.f32 	%f25, [%r9+64];
	fma.rn.f32 	%f26, %f24, %f25, %f21;
	ld.shared.f32 	%f27, [%r7+24];
	fma.rn.f32 	%f28, %f27, %f25, %f23;
	ld.shared.f32 	%f29, [%r7+12];
	ld.shared.f32 	%f30, [%r9+96];
	fma.rn.f32 	%f3, %f29, %f30, %f26;
	ld.shared.f32 	%f31, [%r7+28];
	fma.rn.f32 	%f4, %f31, %f30, %f28;
	bar.sync 	0;
	add.s32 	%r43, %r53, -4;
	mul.wide.u32 	%rd11, %r43, 4;
	add.s64 	%rd12, %rd2, %rd11;
	ld.global.nc.f32 	%f32, [%rd12];
	st.shared.f32 	[%r3], %f32;
	@%p1 bra 	$L__BB0_5;
	add.s32 	%r44, %r54, -1536;
	mul.wide.u32 	%rd13, %r44, 4;
	add.s64 	%rd14, %rd1, %rd13;
	ld.global.nc.f32 	%f33, [%rd14];
	st.shared.f32 	[%r6], %f33;
$L__BB0_5:
	bar.sync 	0;
	ld.shared.f32 	%f34, [%r7];
	ld.shared.f32 	%f35, [%r9];
	fma.rn.f32 	%f36, %f34, %f35, %f3;
	ld.shared.f32 	%f37, [%r7+16];
	fma.rn.f32 	%f38, %f37, %f35, %f4;
	ld.shared.f32 	%f39, [%r7+4];
	ld.shared.f32 	%f40, [%r9+32];
	fma.rn.f32 	%f41, %f39, %f40, %f36;
	ld.shared.f32 	%f42, [%r7+20];
	fma.rn.f32 	%f43, %f42, %f40, %f38;
	ld.shared.f32 	%f44, [%r7+8];
	ld.shared.f32 	%f45, [%r9+64];
	fma.rn.f32 	%f46, %f44, %f45, %f41;
	ld.shared.f32 	%f47, [%r7+24];
	fma.rn.f32 	%f48, %f47, %f45, %f43;
	ld.shared.f32 	%f49, [%r7+12];
	ld.shared.f32 	%f50, [%r9+96];
	fma.rn.f32 	%f5, %f49, %f50, %f46;
	ld.shared.f32 	%f51, [%r7+28];
	fma.rn.f32 	%f6, %f51, %f50, %f48;
	bar.sync 	0;
	mul.wide.u32 	%rd15, %r53, 4;
	add.s64 	%rd16, %rd2, %rd15;
	ld.global.nc.f32 	%f52, [%rd16];
	st.shared.f32 	[%r3], %f52;
	@%p1 bra 	$L__BB0_7;
	mul.wide.u32 	%rd17, %r54, 4;
	add.s64 	%rd18, %rd1, %rd17;
	ld.global.nc.f32 	%f53, [%rd18];
	st.shared.f32 	[%r6], %f53;
$L__BB0_7:
	bar.sync 	0;
	ld.shared.f32 	%f54, [%r7];
	ld.shared.f32 	%f55, [%r9];
	fma.rn.f32 	%f56, %f54, %f55, %f5;
	ld.shared.f32 	%f57, [%r7+16];
	fma.rn.f32 	%f58, %f57, %f55, %f6;
	ld.shared.f32 	%f59, [%r7+4];
	ld.shared.f32 	%f60, [%r9+32];
	fma.rn.f32 	%f61, %f59, %f60, %f56;
	ld.shared.f32 	%f62, [%r7+20];
	fma.rn.f32 	%f63, %f62, %f60, %f58;
	ld.shared.f32 	%f64, [%r7+8];
	ld.shared.f32 	%f65, [%r9+64];
	fma.rn.f32 	%f66, %f64, %f65, %f61;
	ld.shared.f32 	%f67, [%r7+24];
	fma.rn.f32 	%f68, %f67, %f65, %f63;
	ld.shared.f32 	%f69, [%r7+12];
	ld.shared.f32 	%f70, [%r9+96];
	fma.rn.f32 	%f7, %f69, %f70, %f66;
	ld.shared.f32 	%f71, [%r7+28];
	fma.rn.f32 	%f8, %f71, %f70, %f68;
	bar.sync 	0;
	add.s32 	%r45, %r53, 4;
	mul.wide.u32 	%rd19, %r45, 4;
	add.s64 	%rd20, %rd2, %rd19;
	ld.global.nc.f32 	%f72, [%rd20];
	st.shared.f32 	[%r3], %f72;
	@%p1 bra 	$L__BB0_9;
	add.s32 	%r46, %r54, 1536;
	mul.wide.u32 	%rd21, %r46, 4;
	add.s64 	%rd22, %rd1, %rd21;
	ld.global.nc.f32 	%f73, [%rd22];
	st.shared.f32 	[%r6], %f73;
$L__BB0_9:
	bar.sync 	0;
	ld.shared.f32 	%f74, [%r7];
	ld.shared.f32 	%f75, [%r9];
	fma.rn.f32 	%f76, %f74, %f75, %f7;
	ld.shared.f32 	%f77, [%r7+16];
	fma.rn.f32 	%f78, %f77, %f75, %f8;
	ld.shared.f32 	%f79, [%r7+4];
	ld.shared.f32 	%f80, [%r9+32];
	fma.rn.f32 	%f81, %f79, %f80, %f76;
	ld.shared.f32 	%f82, [%r7+20];
	fma.rn.f32 	%f83, %f82, %f80, %f78;
	ld.shared.f32 	%f84, [%r7+8];
	ld.shared.f32 	%f85, [%r9+64];
	fma.rn.f32 	%f86, %f84, %f85, %f81;
	ld.shared.f32 	%f87, [%r7+24];
	fma.rn.f32 	%f88, %f87, %f85, %f83;
	ld.shared.f32 	%f89, [%r7+12];
	ld.shared.f32 	%f90, [%r9+96];
	fma.rn.f32 	%f98, %f89, %f90, %f86;
	ld.shared.f32 	%f91, [%r7+28];
	fma.rn.f32 	%f97, %f91, %f90, %f88;
	add.s32 	%r55, %r55, 4;
	add.s32 	%r54, %r54, 6144;
	add.s32 	%r53, %r53, 16;
	setp.ne.s32 	%p5, %r55, 512;
	@%p5 bra 	$L__BB0_1;
	shl.b32 	%r47, %r5, 3;
	cvta.to.global.u64 	%rd23, %rd4;
	or.b32  	%r48, %r47, %r8;
	mul.wide.u32 	%rd24, %r48, 4;
	add.s64 	%rd25, %rd23, %rd24;
	mul.lo.s32 	%r49, %r2, 768;
	or.b32  	%r50, %r49, %r8;
	mad.lo.s32 	%r51, %r4, 3072, %r50;
	add.s32 	%r52, %r51, %r47;
	ld.global.nc.f32 	%f92, [%rd25];
	cvta.to.global.u64 	%rd26, %rd3;
	add.f32 	%f93, %f98, %f92;
	max.f32 	%f94, %f93, 0f00000000;
	mul.wide.u32 	%rd27, %r52, 4;
	add.s64 	%rd28, %rd26, %rd27;
	st.global.f32 	[%rd28], %f94;
	add.f32 	%f95, %f97, %f92;
	max.f32 	%f96, %f95, 0f00000000;
	st.global.f32 	[%rd28+1536], %f96;
	ret;

}


// ===== COMPILED SASS (sm_100) =====

	.target	sm_100

	.elftype	@"ET_EXEC"


//--------------------- .note.nv.tkinfo           --------------------------
	.section	.note.nv.tkinfo,"",@"SHT_NOTE"
	.sectionflags	@"SHF_NOTE_NV_TKINFO"
	.tkinfo
        /*0018*/ 	.word	0x00000002
        /*0030*/ 	.string	""
        /*0030*/ 	.string	"ptxas"
        /*0030*/ 	.string	"Cuda compilation tools, release 13.0, V13.0.88"
        /*0030*/ 	.string	"Build cuda_13.0.r13.0/compiler.36424714_0"
        /*0030*/ 	.string	"-arch sm_100 -m 64 "



//--------------------- .note.nv.cuinfo           --------------------------
	.section	.note.nv.cuinfo,"",@"SHT_NOTE"
	.sectionflags	@"SHF_NOTE_NV_CUINFO"
        /*0018*/ 	.short	0x0002
        /*001a*/ 	.short	0x0064
        /*001c*/ 	.short	0x0082
	.zero		2


//--------------------- .nv.info                  --------------------------
	.section	.nv.info,"",@"SHT_CUDA_INFO"
	.align	4


	//----- nvinfo : EIATTR_REGCOUNT
	.align		4
        /*0000*/ 	.byte	0x04, 0x2f
        /*0002*/ 	.short	(.L_1 - .L_0)
	.align		4
.L_0:
        /*0004*/ 	.word	index@(my_kernel_kernel0)
        /*0008*/ 	.word	0x00000020


	//----- nvinfo : EIATTR_FRAME_SIZE
	.align		4
.L_1:
        /*000c*/ 	.byte	0x04, 0x11
        /*000e*/ 	.short	(.L_3 - .L_2)
	.align		4
.L_2:
        /*0010*/ 	.word	index@(my_kernel_kernel0)
        /*0014*/ 	.word	0x00000000


	//----- nvinfo : EIATTR_MIN_STACK_SIZE
	.align		4
.L_3:
        /*0018*/ 	.byte	0x04, 0x12
        /*001a*/ 	.short	(.L_5 - .L_4)
	.align		4
.L_4:
        /*001c*/ 	.word	index@(my_kernel_kernel0)
        /*0020*/ 	.word	0x00000000
.L_5:


//--------------------- .nv.compat                --------------------------
	.section	.nv.compat,"",@"SHT_CUDA_COMPAT_INFO"
	.align	4
        /*0000*/ 	.byte	0x02, 0x09, 0x00, 0x00, 0x02, 0x02, 0x01, 0x00, 0x02, 0x05, 0x05, 0x00, 0x03, 0x07, 0x01, 0x01
        /*0010*/ 	.byte	0x02, 0x03, 0x00, 0x00, 0x02, 0x06, 0x01, 0x00, 0x04, 0x0b, 0x08, 0x00, 0x09, 0x00, 0x00, 0x00
        /*0020*/ 	.byte	0x00, 0x00, 0x00, 0x00


//--------------------- .nv.info.my_kernel_kernel0 --------------------------
	.section	.nv.info.my_kernel_kernel0,"",@"SHT_CUDA_INFO"
	.sectionflags	@""
	.align	4


	//----- nvinfo : EIATTR_CUDA_API_VERSION
	.align		4
        /*0000*/ 	.byte	0x04, 0x37
        /*0002*/ 	.short	(.L_7 - .L_6)
.L_6:
        /*0004*/ 	.word	0x00000082


	//----- nvinfo : EIATTR_KPARAM_INFO
	.align		4
.L_7:
        /*0008*/ 	.byte	0x04, 0x17
        /*000a*/ 	.short	(.L_9 - .L_8)
.L_8:
        /*000c*/ 	.word	0x00000000
        /*0010*/ 	.short	0x0003
        /*0012*/ 	.short	0x0018
        /*0014*/ 	.byte	0x00, 0xf5, 0x21, 0x00


	//----- nvinfo : EIATTR_KPARAM_INFO
	.align		4
.L_9:
        /*0018*/ 	.byte	0x04, 0x17
        /*001a*/ 	.short	(.L_11 - .L_10)
.L_10:
        /*001c*/ 	.word	0x00000000
        /*0020*/ 	.short	0x0002
        /*0022*/ 	.short	0x0010
        /*0024*/ 	.byte	0x00, 0xf5, 0x21, 0x00


	//----- nvinfo : EIATTR_KPARAM_INFO
	.align		4
.L_11:
        /*0028*/ 	.byte	0x04, 0x17
        /*002a*/ 	.short	(.L_13 - .L_12)
.L_12:
        /*002c*/ 	.word	0x00000000
        /*0030*/ 	.short	0x0001
        /*0032*/ 	.short	0x0008
        /*0034*/ 	.byte	0x00, 0xf5, 0x21, 0x00


	//----- nvinfo : EIATTR_KPARAM_INFO
	.align		4
.L_13:
        /*0038*/ 	.byte	0x04, 0x17
        /*003a*/ 	.short	(.L_15 - .L_14)
.L_14:
        /*003c*/ 	.word	0x00000000
        /*0040*/ 	.short	0x0000
        /*0042*/ 	.short	0x0000
        /*0044*/ 	.byte	0x00, 0xf5, 0x21, 0x00


	//----- nvinfo : EIATTR_SPARSE_MMA_MASK
	.align		4
.L_15:
        /*0048*/ 	.byte	0x03, 0x50
        /*004a*/ 	.short	0x0000


	//----- nvinfo : EIATTR_MAXREG_COUNT
	.align		4
        /*004c*/ 	.byte	0x03, 0x1b
        /*004e*/ 	.short	0x00ff


	//----- nvinfo : EIATTR_NUM_BARRIERS
	.align		4
        /*0050*/ 	.byte	0x02, 0x4c
        /*0052*/ 	.byte	0x01
	.zero		1


	//----- nvinfo : EIATTR_MERCURY_ISA_VERSION
	.align		4
        /*0054*/ 	.byte	0x03, 0x5f
        /*0056*/ 	.short	0x0101


	//----- nvinfo : EIATTR_VRC_CTA_INIT_COUNT
	.align		4
        /*0058*/ 	.byte	0x02, 0x4a
	.zero		1
	.zero		1


	//----- nvinfo : EIATTR_EXIT_INSTR_OFFSETS
	.align		4
        /*005c*/ 	.byte	0x04, 0x1c
        /*005e*/ 	.short	(.L_17 - .L_16)


	//   ....[0]....
.L_16:
        /*0060*/ 	.word	0x00000990


	//----- nvinfo : EIATTR_CBANK_PARAM_SIZE
	.align		4
.L_17:
        /*0064*/ 	.byte	0x03, 0x19
        /*0066*/ 	.short	0x0020


	//----- nvinfo : EIATTR_PARAM_CBANK
	.align		4
        /*0068*/ 	.byte	0x04, 0x0a
        /*006a*/ 	.short	(.L_19 - .L_18)
	.align		4
.L_18:
        /*006c*/ 	.word	index@(.nv.constant0.my_kernel_kernel0)
        /*0070*/ 	.short	0x0380
        /*0072*/ 	.short	0x0020


	//----- nvinfo : EIATTR_SW_WAR
	.align		4
.L_19:
        /*0074*/ 	.byte	0x04, 0x36
        /*0076*/ 	.short	(.L_21 - .L_20)
.L_20:
        /*0078*/ 	.word	0x00000008
.L_21:


//--------------------- .nv.callgraph             --------------------------
	.section	.nv.callgraph,"",@"SHT_CUDA_CALLGRAPH"
	.align	4
	.sectionentsize	8
	.align		4
        /*0000*/ 	.word	0x00000000
	.align		4
        /*0004*/ 	.word	0xffffffff
	.align		4
        /*0008*/ 	.word	0x00000000
	.align		4
        /*000c*/ 	.word	0xfffffffe
	.align		4
        /*0010*/ 	.word	0x00000000
	.align		4
        /*0014*/ 	.word	0xfffffffd
	.align		4
        /*0018*/ 	.word	0x00000000
	.align		4
        /*001c*/ 	.word	0xfffffffc


//--------------------- .text.my_kernel_kernel0   --------------------------
	.section	.text.my_kernel_kernel0,"ax",@progbits
	.align	128
        .global         my_kernel_kernel0
        .type           my_kernel_kernel0,@function
        .size           my_kernel_kernel0,(.L_x_2 - my_kernel_kernel0)
        .other          my_kernel_kernel0,@"STO_CUDA_ENTRY STV_DEFAULT"
my_kernel_kernel0:
.text.my_kernel_kernel0:
[----:B------:R-:W-:Y:S01]  /*0000*/  LDC R1, c[0x0][0x37c] ;  /* 0x0000df00ff017b82 */ /* 0x000fe20000000800 */
[----:B------:R-:W0:Y:S07]  /*0010*/  S2R R23, SR_CTAID.X ;  /* 0x0000000000177919 */ /* 0x000e2e0000002500 */
[----:B------:R-:W1:Y:S01]  /*0020*/  S2UR UR5, SR_CgaCtaId ;  /* 0x00000000000579c3 */ /* 0x000e620000008800 */
[----:B------:R-:W-:Y:S01]  /*0030*/  UMOV UR4, 0x400 ;  /* 0x0000040000047882 */ /* 0x000fe20000000000 */
[----:B------:R-:W-:Y:S01]  /*0040*/  HFMA2 R19, -RZ, RZ, 0, 0 ;  /* 0x00000000ff137431 */ /* 0x000fe200000001ff */
[----:B------:R-:W2:Y:S01]  /*0050*/  S2R R0, SR_TID.X ;  /* 0x0000000000007919 */ /* 0x000ea20000002100 */
[----:B------:R-:W-:Y:S01]  /*0060*/  MOV R15, RZ ;  /* 0x000000ff000f7202 */ /* 0x000fe20000000f00 */
[----:B------:R-:W3:Y:S01]  /*0070*/  LDCU.64 UR8, c[0x0][0x358] ;  /* 0x00006b00ff0877ac */ /* 0x000ee20008000a00 */
[----:B-1----:R-:W-:-:S02]  /*0080*/  ULEA UR6, UR5, UR4, 0x18 ;  /* 0x0000000405067291 */ /* 0x002fc4000f8ec0ff */
[----:B------:R-:W-:-:S04]  /*0090*/  UIADD3 UR4, UPT, UPT, UR4, 0x200, URZ ;  /* 0x0000020004047890 */ /* 0x000fc8000fffe0ff */
[----:B------:R-:W-:Y:S01]  /*00a0*/  ULEA UR5, UR5, UR4, 0x18 ;  /* 0x0000000405057291 */ /* 0x000fe2000f8ec0ff */
[----:B0-----:R-:W-:Y:S02]  /*00b0*/  IMAD.HI.U32 R26, R23, 0x2aaaaaab, RZ ;  /* 0x2aaaaaab171a7827 */ /* 0x001fe400078e00ff */
[----:B------:R-:W-:Y:S01]  /*00c0*/  UMOV UR4, URZ ;  /* 0x000000ff00047c82 */ /* 0x000fe20008000000 */
[C---:B--2---:R-:W-:Y:S02]  /*00d0*/  SHF.L.U32 R2, R0.reuse, 0xb, RZ ;  /* 0x0000000b00027819 */ /* 0x044fe400000006ff */
[--C-:B------:R-:W-:Y:S02]  /*00e0*/  SHF.R.U32.HI R25, RZ, 0x3, R0.reuse ;  /* 0x00000003ff197819 */ /* 0x100fe40000011600 */
[----:B------:R-:W-:Y:S02]  /*00f0*/  SHF.L.U32 R4, R0, 0x9, RZ ;  /* 0x0000000900047819 */ /* 0x000fe400000006ff */
[----:B------:R-:W-:Y:S01]  /*0100*/  LOP3.LUT R3, R2, 0x1fc000, RZ, 0xc0, !PT ;  /* 0x001fc00002037812 */ /* 0x000fe200078ec0ff */
[----:B------:R-:W-:Y:S01]  /*0110*/  IMAD R2, R25, 0x178, R0 ;  /* 0x0000017819027824 */ /* 0x000fe200078e0200 */
[----:B------:R-:W-:-:S02]  /*0120*/  SHF.R.U32.HI R26, RZ, 0x3, R26 ;  /* 0x00000003ff1a7819 */ /* 0x000fc4000001161a */
[----:B------:R-:W-:Y:S02]  /*0130*/  LOP3.LUT R5, R0, 0x3, RZ, 0xc0, !PT ;  /* 0x0000000300057812 */ /* 0x000fe400078ec0ff */
[----:B------:R-:W-:Y:S02]  /*0140*/  LOP3.LUT R4, R4, 0x800, RZ, 0xc0, !PT ;  /* 0x0000080004047812 */ /* 0x000fe400078ec0ff */
[----:B------:R-:W-:Y:S02]  /*0150*/  LEA R3, R26, R3, 0xc ;  /* 0x000000031a037211 */ /* 0x000fe400078e60ff */
[----:B------:R-:W-:Y:S02]  /*0160*/  SHF.L.U32 R24, R0, 0x2, RZ ;  /* 0x0000000200187819 */ /* 0x000fe400000006ff */
[----:B------:R-:W-:Y:S02]  /*0170*/  IADD3 R4, PT, PT, R5, R3, R4 ;  /* 0x0000000305047210 */ /* 0x000fe40007ffe004 */
[----:B------:R-:W-:Y:S01]  /*0180*/  LEA R3, R23, R2, 0x3 ;  /* 0x0000000217037211 */ /* 0x000fe200078e18ff */
[----:B------:R-:W-:Y:S01]  /*0190*/  IMAD R23, R26, -0x30, R23 ;  /* 0xffffffd01a177824 */ /* 0x000fe200078e0217 */
[----:B------:R-:W-:-:S02]  /*01a0*/  ISETP.GT.U32.AND P0, PT, R0, 0x1f, PT ;  /* 0x0000001f0000780c */ /* 0x000fc40003f04070 */
[----:B------:R-:W-:Y:S01]  /*01b0*/  LOP3.LUT R21, R0, 0x7, RZ, 0xc0, !PT ;  /* 0x0000000700157812 */ /* 0x000fe200078ec0ff */
[----:B------:R-:W-:Y:S01]  /*01c0*/  IMAD R3, R26, -0x180, R3 ;  /* 0xfffffe801a037824 */ /* 0x000fe200078e0203 */
[C---:B------:R-:W-:Y:S02]  /*01d0*/  LOP3.LUT R22, R24.reuse, 0xfe0, RZ, 0xc0, !PT ;  /* 0x00000fe018167812 */ /* 0x040fe400078ec0ff */
[----:B------:R-:W-:Y:S02]  /*01e0*/  LOP3.LUT R20, R24, 0x1c, RZ, 0xc0, !PT ;  /* 0x0000001c18147812 */ /* 0x000fe400078ec0ff */
[----:B------:R-:W-:Y:S02]  /*01f0*/  IADD3 R2, PT, PT, R4, 0x8, RZ ;  /* 0x0000000804027810 */ /* 0x000fe40007ffe0ff */
[----:B---3--:R-:W-:-:S07]  /*0200*/  IADD3 R3, PT, PT, R3, 0xc00, RZ ;  /* 0x00000c0003037810 */ /* 0x008fce0007ffe0ff */
.L_x_0:
[----:B------:R-:W0:Y:S01]  /*0210*/  LDC.64 R8, c[0x0][0x380] ;  /* 0x0000e000ff087b82 */ /* 0x000e220000000a00 */
[----:B------:R-:W-:Y:S02]  /*0220*/  IADD3 R7, PT, PT, R2, -0x8, RZ ;  /* 0xfffffff802077810 */ /* 0x000fe40007ffe0ff */
[----:B------:R-:W-:-:S05]  /*0230*/  @!P0 IADD3 R11, PT, PT, R3, -0xc00, RZ ;  /* 0xfffff400030b8810 */ /* 0x000fca0007ffe0ff */
[----:B------:R-:W1:Y:S08]  /*0240*/  @!P0 LDC.64 R4, c[0x0][0x388] ;  /* 0x0000e200ff048b82 */ /* 0x000e700000000a00 */
[----:B------:R-:W2:Y:S01]  /*0250*/  @!P0 LDC.64 R16, c[0x0][0x388] ;  /* 0x0000e200ff108b82 */ /* 0x000ea20000000a00 */
[----:B0-----:R-:W-:-:S05]  /*0260*/  IMAD.WIDE.U32 R6, R7, 0x4, R8 ;  /* 0x0000000407067825 */ /* 0x001fca00078e0008 */
[----:B------:R-:W3:Y:S01]  /*0270*/  LDG.E.CONSTANT R27, desc[UR8][R6.64] ;  /* 0x00000008061b7981 */ /* 0x000ee2000c1e9900 */
[----:B-1----:R-:W-:Y:S01]  /*0280*/  @!P0 IMAD.WIDE.U32 R4, R11, 0x4, R4 ;  /* 0x000000040b048825 */ /* 0x002fe200078e0004 */
[----:B------:R-:W-:Y:S06]  /*0290*/  BAR.SYNC.DEFER_BLOCKING 0x0 ;  /* 0x0000000000007b1d */ /* 0x000fec0000010000 */
[----:B------:R-:W4:Y:S01]  /*02a0*/  @!P0 LDG.E.CONSTANT R5, desc[UR8][R4.64] ;  /* 0x0000000804058981 */ /* 0x000f22000c1e9900 */
[----:B------:R-:W-:Y:S02]  /*02b0*/  IADD3 R29, PT, PT, R2, -0x4, RZ ;  /* 0xfffffffc021d7810 */ /* 0x000fe40007ffe0ff */
[----:B------:R-:W-:-:S03]  /*02c0*/  @!P0 IADD3 R11, PT, PT, R3, -0x600, RZ ;  /* 0xfffffa00030b8810 */ /* 0x000fc60007ffe0ff */
[----:B------:R-:W-:-:S04]  /*02d0*/  IMAD.WIDE.U32 R28, R29, 0x4, R8 ;  /* 0x000000041d1c7825 */ /* 0x000fc800078e0008 */
[----:B--2---:R-:W-:Y:S01]  /*02e0*/  @!P0 IMAD.WIDE.U32 R16, R11, 0x4, R16 ;  /* 0x000000040b108825 */ /* 0x004fe200078e0010 */
[----:B------:R0:W2:Y:S01]  /*02f0*/  LDG.E.CONSTANT R18, desc[UR8][R28.64] ;  /* 0x000000081c127981 */ /* 0x0000a2000c1e9900 */
[----:B------:R-:W1:Y:S04]  /*0300*/  @!P0 LDC.64 R10, c[0x0][0x388] ;  /* 0x0000e200ff0a8b82 */ /* 0x000e680000000a00 */
[----:B------:R-:W5:Y:S01]  /*0310*/  @!P0 LDG.E.CONSTANT R16, desc[UR8][R16.64] ;  /* 0x0000000810108981 */ /* 0x000f62000c1e9900 */
[----:B-1----:R-:W-:-:S03]  /*0320*/  @!P0 IMAD.WIDE.U32 R10, R3, 0x4, R10 ;  /* 0x00000004030a8825 */ /* 0x002fc600078e000a */
[----:B---3--:R-:W-:Y:S04]  /*0330*/  STS [R24+UR6], R27 ;  /* 0x0000001b18007988 */ /* 0x008fe80008000806 */
[----:B----4-:R-:W-:Y:S01]  /*0340*/  @!P0 STS [R24+UR5], R5 ;  /* 0x0000000518008988 */ /* 0x010fe20008000805 */
[----:B------:R-:W-:Y:S06]  /*0350*/  BAR.SYNC.DEFER_BLOCKING 0x0 ;  /* 0x0000000000007b1d */ /* 0x000fec0000010000 */
[----:B0-----:R-:W-:Y:S04]  /*0360*/  LDS R28, [R20+UR5] ;  /* 0x00000005141c7984 */ /* 0x001fe80008000800 */
[----:B------:R-:W0:Y:S02]  /*0370*/  LDS.128 R4, [R22+UR6] ;  /* 0x0000000616047984 */ /* 0x000e240008000c00 */
[----:B0-----:R-:W-:-:S02]  /*0380*/  FFMA R4, R4, R28, R15 ;  /* 0x0000001c04047223 */ /* 0x001fc4000000000f */
[----:B------:R-:W0:Y:S02]  /*0390*/  LDS.128 R12, [R22+UR6+0x10] ;  /* 0x00001006160c7984 */ /* 0x000e240008000c00 */
[----:B0-----:R-:W-:Y:S01]  /*03a0*/  FFMA R12, R28, R12, R19 ;  /* 0x0000000c1c0c7223 */ /* 0x001fe20000000013 */
[C---:B------:R-:W-:Y:S01]  /*03b0*/  IMAD.WIDE.U32 R28, R2.reuse, 0x4, R8 ;  /* 0x00000004021c7825 */ /* 0x040fe200078e0008 */
[----:B------:R-:W3:Y:S04]  /*03c0*/  @!P0 LDG.E.CONSTANT R19, desc[UR8][R10.64] ;  /* 0x000000080a138981 */ /* 0x000ee8000c1e9900 */
[----:B------:R0:W4:Y:S04]  /*03d0*/  LDG.E.CONSTANT R17, desc[UR8][R28.64] ;  /* 0x000000081c117981 */ /* 0x000128000c1e9900 */
[----:B0-----:R-:W0:Y:S01]  /*03e0*/  LDS R28, [R20+UR5+0x20] ;  /* 0x00002005141c7984 */ /* 0x001e220008000800 */
[----:B------:R-:W-:-:S05]  /*03f0*/  IADD3 R27, PT, PT, R2, 0x4, RZ ;  /* 0x00000004021b7810 */ /* 0x000fca0007ffe0ff */
[----:B------:R-:W-:Y:S02]  /*0400*/  IMAD.WIDE.U32 R10, R27, 0x4, R8 ;  /* 0x000000041b0a7825 */ /* 0x000fe400078e0008 */
[----:B------:R-:W1:Y:S03]  /*0410*/  @!P0 LDC.64 R8, c[0x0][0x388] ;  /* 0x0000e200ff088b82 */ /* 0x000e660000000a00 */
[----:B------:R-:W3:Y:S01]  /*0420*/  LDG.E.CONSTANT R27, desc[UR8][R10.64] ;  /* 0x000000080a1b7981 */ /* 0x000ee2000c1e9900 */
[----:B0-----:R-:W-:Y:S01]  /*0430*/  FFMA R5, R28, R5, R4 ;  /* 0x000000051c057223 */ /* 0x001fe20000000004 */
[----:B------:R-:W-:-:S05]  /*0440*/  @!P0 IADD3 R4, PT, PT, R3, 0x600, RZ ;  /* 0x0000060003048810 */ /* 0x000fca0007ffe0ff */
[----:B-1----:R-:W-:Y:S02]  /*0450*/  @!P0 IMAD.WIDE.U32 R8, R4, 0x4, R8 ;  /* 0x0000000404088825 */ /* 0x002fe400078e0008 */
[----:B------:R-:W0:Y:S04]  /*0460*/  LDS R4, [R20+UR5+0x40] ;  /* 0x0000400514047984 */ /* 0x000e280008000800 */
[----:B------:R1:W3:Y:S01]  /*0470*/  @!P0 LDG.E.CONSTANT R29, desc[UR8][R8.64] ;  /* 0x00000008081d8981 */ /* 0x0002e2000c1e9900 */
[----:B------:R-:W-:-:S04]  /*0480*/  FFMA R13, R28, R13, R12 ;  /* 0x0000000d1c0d7223 */ /* 0x000fc8000000000c */
[C---:B0-----:R-:W-:Y:S02]  /*0490*/  FFMA R14, R4.reuse, R14, R13 ;  /* 0x0000000e040e7223 */ /* 0x041fe4000000000d */
[----:B------:R-:W0:Y:S01]  /*04a0*/  LDS R13, [R20+UR5+0x60] ;  /* 0x00006005140d7984 */ /* 0x000e220008000800 */
[----:B------:R-:W-:Y:S01]  /*04b0*/  BAR.SYNC.DEFER_BLOCKING 0x0 ;  /* 0x0000000000007b1d */ /* 0x000fe20000010000 */
[----:B------:R-:W-:-:S05]  /*04c0*/  FFMA R6, R4, R6, R5 ;  /* 0x0000000604067223 */ /* 0x000fca0000000005 */
[----:B--2---:R-:W-:Y:S04]  /*04d0*/  STS [R24+UR6], R18 ;  /* 0x0000001218007988 */ /* 0x004fe80008000806 */
[----:B-----5:R-:W-:Y:S01]  /*04e0*/  @!P0 STS [R24+UR5], R16 ;  /* 0x0000001018008988 */ /* 0x020fe20008000805 */
[----:B------:R-:W-:Y:S01]  /*04f0*/  BAR.SYNC.DEFER_BLOCKING 0x0 ;  /* 0x0000000000007b1d */ /* 0x000fe20000010000 */
[C---:B0-----:R-:W-:Y:S01]  /*0500*/  FFMA R7, R13.reuse, R7, R6 ;  /* 0x000000070d077223 */ /* 0x041fe20000000006 */
[----:B------:R-:W-:-:S04]  /*0510*/  FFMA R6, R13, R15, R14 ;  /* 0x0000000f0d067223 */ /* 0x000fc8000000000e */
[----:B------:R-:W-:Y:S04]  /*0520*/  LDS R5, [R20+UR5] ;  /* 0x0000000514057984 */ /* 0x000fe80008000800 */
[----:B-1----:R-:W0:Y:S04]  /*0530*/  LDS.128 R8, [R22+UR6] ;  /* 0x0000000616087984 */ /* 0x002e280008000c00 */
[----:B------:R-:W1:Y:S01]  /*0540*/  LDS.128 R12, [R22+UR6+0x10] ;  /* 0x00001006160c7984 */ /* 0x000e620008000c00 */
[----:B0-----:R-:W-:-:S03]  /*0550*/  FFMA R4, R8, R5, R7 ;  /* 0x0000000508047223 */ /* 0x001fc60000000007 */
[----:B------:R-:W-:Y:S01]  /*0560*/  LDS R8, [R20+UR5+0x40] ;  /* 0x0000400514087984 */ /* 0x000fe20008000800 */
[----:B-1----:R-:W-:-:S03]  /*0570*/  FFMA R6, R5, R12, R6 ;  /* 0x0000000c05067223 */ /* 0x002fc60000000006 */
[----:B------:R-:W0:Y:S04]  /*0580*/  LDS R5, [R20+UR5+0x20] ;  /* 0x0000200514057984 */ /* 0x000e280008000800 */
[----:B------:R-:W1:Y:S01]  /*0590*/  LDS R12, [R20+UR5+0x60] ;  /* 0x00006005140c7984 */ /* 0x000e620008000800 */
[----:B------:R-:W-:Y:S01]  /*05a0*/  BAR.SYNC.DEFER_BLOCKING 0x0 ;  /* 0x0000000000007b1d */ /* 0x000fe20000010000 */
[C---:B0-----:R-:W-:Y:S01]  /*05b0*/  FFMA R9, R5.reuse, R9, R4 ;  /* 0x0000000905097223 */ /* 0x041fe20000000004 */
[----:B------:R-:W-:-:S04]  /*05c0*/  FFMA R16, R5, R13, R6 ;  /* 0x0000000d05107223 */ /* 0x000fc80000000006 */
[----:B----4-:R-:W-:Y:S04]  /*05d0*/  STS [R24+UR6], R17 ;  /* 0x0000001118007988 */ /* 0x010fe80008000806 */
[----:B---3--:R-:W-:Y:S01]  /*05e0*/  @!P0 STS [R24+UR5], R19 ;  /* 0x0000001318008988 */ /* 0x008fe20008000805 */
[----:B------:R-:W-:Y:S06]  /*05f0*/  BAR.SYNC.DEFER_BLOCKING 0x0 ;  /* 0x0000000000007b1d */ /* 0x000fec0000010000 */
[----:B------:R-:W-:Y:S04]  /*0600*/  LDS R13, [R20+UR5] ;  /* 0x00000005140d7984 */ /* 0x000fe80008000800 */
[----:B------:R-:W0:Y:S01]  /*0610*/  LDS.128 R4, [R22+UR6] ;  /* 0x0000000616047984 */ /* 0x000e220008000c00 */
[C---:B------:R-:W-:Y:S01]  /*0620*/  FFMA R9, R8.reuse, R10, R9 ;  /* 0x0000000a08097223 */ /* 0x040fe20000000009 */
[----:B------:R-:W-:-:S03]  /*0630*/  FFMA R14, R8, R14, R16 ;  /* 0x0000000e080e7223 */ /* 0x000fc60000000010 */
[C---:B-1----:R-:W-:Y:S01]  /*0640*/  FFMA R16, R12.reuse, R11, R9 ;  /* 0x0000000b0c107223 */ /* 0x042fe20000000009 */
[----:B------:R-:W-:Y:S01]  /*0650*/  FFMA R18, R12, R15, R14 ;  /* 0x0000000f0c127223 */ /* 0x000fe2000000000e */
[----:B------:R-:W1:Y:S04]  /*0660*/  LDS.128 R8, [R22+UR6+0x10] ;  /* 0x0000100616087984 */ /* 0x000e680008000c00 */
[----:B------:R-:W2:Y:S04]  /*0670*/  LDS R15, [R20+UR5+0x20] ;  /* 0x00002005140f7984 */ /* 0x000ea80008000800 */
[----:B------:R-:W3:Y:S01]  /*0680*/  LDS R14, [R20+UR5+0x40] ;  /* 0x00004005140e7984 */ /* 0x000ee20008000800 */
[----:B0-----:R-:W-:-:S03]  /*0690*/  FFMA R12, R4, R13, R16 ;  /* 0x0000000d040c7223 */ /* 0x001fc60000000010 */
[----:B------:R-:W0:Y:S01]  /*06a0*/  LDS R4, [R20+UR5+0x60] ;  /* 0x0000600514047984 */ /* 0x000e220008000800 */
[----:B------:R-:W-:Y:S01]  /*06b0*/  BAR.SYNC.DEFER_BLOCKING 0x0 ;  /* 0x0000000000007b1d */ /* 0x000fe20000010000 */
[----:B-1----:R-:W-:-:S05]  /*06c0*/  FFMA R8, R13, R8, R18 ;  /* 0x000000080d087223 */ /* 0x002fca0000000012 */
[----:B------:R-:W-:Y:S04]  /*06d0*/  STS [R24+UR6], R27 ;  /* 0x0000001b18007988 */ /* 0x000fe80008000806 */
[----:B------:R-:W-:Y:S01]  /*06e0*/  @!P0 STS [R24+UR5], R29 ;  /* 0x0000001d18008988 */ /* 0x000fe20008000805 */
[----:B------:R-:W-:Y:S01]  /*06f0*/  BAR.SYNC.DEFER_BLOCKING 0x0 ;  /* 0x0000000000007b1d */ /* 0x000fe20000010000 */
[C---:B--2---:R-:W-:Y:S01]  /*0700*/  FFMA R9, R15.reuse, R9, R8 ;  /* 0x000000090f097223 */ /* 0x044fe20000000008 */
[----:B------:R-:W-:-:S03]  /*0710*/  FFMA R5, R15, R5, R12 ;  /* 0x000000050f057223 */ /* 0x000fc6000000000c */
[C---:B---3--:R-:W-:Y:S01]  /*0720*/  FFMA R10, R14.reuse, R10, R9 ;  /* 0x0000000a0e0a7223 */ /* 0x048fe20000000009 */
[----:B------:R-:W-:-:S04]  /*0730*/  FFMA R5, R14, R6, R5 ;  /* 0x000000060e057223 */ /* 0x000fc80000000005 */
[C---:B0-----:R-:W-:Y:S01]  /*0740*/  FFMA R7, R4.reuse, R7, R5 ;  /* 0x0000000704077223 */ /* 0x041fe20000000005 */
[----:B------:R-:W-:Y:S04]  /*0750*/  LDS R9, [R20+UR5] ;  /* 0x0000000514097984 */ /* 0x000fe80008000800 */
[----:B------:R-:W0:Y:S04]  /*0760*/  LDS.128 R12, [R22+UR6] ;  /* 0x00000006160c7984 */ /* 0x000e280008000c00 */
[----:B------:R-:W1:Y:S04]  /*0770*/  LDS.128 R16, [R22+UR6+0x10] ;  /* 0x0000100616107984 */ /* 0x000e680008000c00 */
[----:B------:R-:W2:Y:S04]  /*0780*/  LDS R6, [R20+UR5+0x20] ;  /* 0x0000200514067984 */ /* 0x000ea80008000800 */
[----:B------:R-:W3:Y:S04]  /*0790*/  LDS R5, [R20+UR5+0x40] ;  /* 0x0000400514057984 */ /* 0x000ee80008000800 */
[----:B------:R-:W4:Y:S01]  /*07a0*/  LDS R8, [R20+UR5+0x60] ;  /* 0x0000600514087984 */ /* 0x000f220008000800 */
[----:B------:R-:W-:Y:S01]  /*07b0*/  FFMA R10, R4, R11, R10 ;  /* 0x0000000b040a7223 */ /* 0x000fe2000000000a */
[----:B------:R-:W-:-:S04]  /*07c0*/  UIADD3 UR4, UPT, UPT, UR4, 0x4, URZ ;  /* 0x0000000404047890 */ /* 0x000fc8000fffe0ff */
[----:B------:R-:W-:Y:S01]  /*07d0*/  UISETP.NE.AND UP0, UPT, UR4, 0x200, UPT ;  /* 0x000002000400788c */ /* 0x000fe2000bf05270 */
[----:B------:R-:W-:Y:S02]  /*07e0*/  IADD3 R2, PT, PT, R2, 0x10, RZ ;  /* 0x0000001002027810 */ /* 0x000fe40007ffe0ff */
[----:B------:R-:W-:Y:S01]  /*07f0*/  IADD3 R3, PT, PT, R3, 0x1800, RZ ;  /* 0x0000180003037810 */ /* 0x000fe20007ffe0ff */
[----:B0-----:R-:W-:Y:S01]  /*0800*/  FFMA R7, R12, R9, R7 ;  /* 0x000000090c077223 */ /* 0x001fe20000000007 */
[----:B-1----:R-:W-:-:S03]  /*0810*/  FFMA R16, R9, R16, R10 ;  /* 0x0000001009107223 */ /* 0x002fc6000000000a */
[C---:B--2---:R-:W-:Y:S01]  /*0820*/  FFMA R4, R6.reuse, R13, R7 ;  /* 0x0000000d06047223 */ /* 0x044fe20000000007 */
[----:B------:R-:W-:-:S03]  /*0830*/  FFMA R17, R6, R17, R16 ;  /* 0x0000001106117223 */ /* 0x000fc60000000010 */
[C---:B---3--:R-:W-:Y:S01]  /*0840*/  FFMA R7, R5.reuse, R14, R4 ;  /* 0x0000000e05077223 */ /* 0x048fe20000000004 */
[----:B------:R-:W-:-:S03]  /*0850*/  FFMA R18, R5, R18, R17 ;  /* 0x0000001205127223 */ /* 0x000fc60000000011 */
[C---:B----4-:R-:W-:Y:S01]  /*0860*/  FFMA R15, R8.reuse, R15, R7 ;  /* 0x0000000f080f7223 */ /* 0x050fe20000000007 */
[----:B------:R-:W-:Y:S01]  /*0870*/  FFMA R19, R8, R19, R18 ;  /* 0x0000001308137223 */ /* 0x000fe20000000012 */
[----:B------:R-:W-:Y:S06]  /*0880*/  BRA.U UP0, `(.L_x_0) ;  /* 0xfffffff900607547 */ /* 0x000fec000b83ffff */
[----:B------:R-:W0:Y:S01]  /*0890*/  LDC.64 R2, c[0x0][0x398] ;  /* 0x0000e600ff027b82 */ /* 0x000e220000000a00 */
[----:B------:R-:W-:-:S04]  /*08a0*/  SHF.L.U32 R23, R23, 0x3, RZ ;  /* 0x0000000317177819 */ /* 0x000fc800000006ff */
[----:B------:R-:W-:-:S05]  /*08b0*/  LOP3.LUT R5, R23, 0x7, R0, 0xf8, !PT ;  /* 0x0000000717057812 */ /* 0x000fca00078ef800 */
[----:B0-----:R-:W-:Y:S02]  /*08c0*/  IMAD.WIDE.U32 R2, R5, 0x4, R2 ;  /* 0x0000000405027825 */ /* 0x001fe400078e0002 */
[----:B------:R-:W0:Y:S04]  /*08d0*/  LDC.64 R4, c[0x0][0x390] ;  /* 0x0000e400ff047b82 */ /* 0x000e280000000a00 */
[----:B------:R-:W2:Y:S01]  /*08e0*/  LDG.E.CONSTANT R2, desc[UR8][R2.64] ;  /* 0x0000000802027981 */ /* 0x000ea2000c1e9900 */
[----:B------:R-:W-:-:S04]  /*08f0*/  IMAD R26, R26, 0x300, R21 ;  /* 0x000003001a1a7824 */ /* 0x000fc800078e0215 */
[----:B------:R-:W-:-:S05]  /*0900*/  IMAD R26, R25, 0xc00, R26 ;  /* 0x00000c00191a7824 */ /* 0x000fca00078e021a */
[----:B------:R-:W-:-:S05]  /*0910*/  IADD3 R23, PT, PT, R23, R26, RZ ;  /* 0x0000001a17177210 */ /* 0x000fca0007ffe0ff */
[----:B0-----:R-:W-:-:S04]  /*0920*/  IMAD.WIDE.U32 R4, R23, 0x4, R4 ;  /* 0x0000000417047825 */ /* 0x001fc800078e0004 */
[--C-:B--2---:R-:W-:Y:S01]  /*0930*/  FADD R15, R15, R2.reuse ;  /* 0x000000020f0f7221 */ /* 0x104fe20000000000 */
[----:B------:R-:W-:-:S04]  /*0940*/  FADD R19, R19, R2 ;  /* 0x0000000213137221 */ /* 0x000fc80000000000 */
[----:B------:R-:W-:Y:S02]  /*0950*/  FMNMX R15, RZ, R15, !PT ;  /* 0x0000000fff0f7209 */ /* 0x000fe40007800000 */
[----:B------:R-:W-:-:S03]  /*0960*/  FMNMX R19, RZ, R19, !PT ;  /* 0x00000013ff137209 */ /* 0x000fc60007800000 */
[----:B------:R-:W-:Y:S04]  /*0970*/  STG.E desc[UR8][R4.64], R15 ;  /* 0x0000000f04007986 */ /* 0x000fe8000c101908 */
[----:B------:R-:W-:Y:S01]  /*0980*/  STG.E desc[UR8][R4.64+0x600], R19 ;  /* 0x0006001304007986 */ /* 0x000fe2000c101908 */
[----:B------:R-:W-:Y:S05]  /*0990*/  EXIT ;  /* 0x000000000000794d */ /* 0x000fea0003800000 */
.L_x_1:
[----:B------:R-:W-:-:S00]  /*09a0*/  BRA `(.L_x_1) ;  /* 0xfffffffc00fc7947 */ /* 0x000fc0000383ffff */
[----:B------:R-:W-:-:S00]  /*09b0*/  NOP ;  /* 0x0000000000007918 */ /* 0x000fc00000000000 */
        /* <DEDUP_REMOVED lines=12> */
.L_x_2:


//--------------------- .nv.shared.my_kernel_kernel0 --------------------------
	.section	.nv.shared.my_kernel_kernel0,"aw",@nobits
	.sectionflags	@""
	.align	4
.nv.shared.my_kernel_kernel0:
	.zero		1664


//--------------------- .nv.shared.reserved.0     --------------------------
	.section	.nv.shared.reserved.0,"aw",@nobits
	.weak		__nv_reservedSMEM_offset_0_alias
	.size		__nv_reservedSMEM_offset_0_alias, 0, 64
	.other		__nv_reservedSMEM_offset_0_alias,@"STO_CUDA_RESERVED_SHARED STV_DEFAULT"
__nv_reservedSMEM_offset_0_alias:
	.zero		0
	.zero		64


//--------------------- .nv.constant0.my_kernel_kernel0 --------------------------
	.section	.nv.constant0.my_kernel_kernel0,"a",@progbits
	.sectionflags	@""
	.align	4
.nv.constant0.my_kernel_kernel0:
	.zero		928


//--------------------- SYMBOLS --------------------------

	.type		.nv.reservedSmem.offset0,@object
	.size		.nv.reservedSmem.offset0,0x4
	.type		.nv.reservedSmem.cap,@object
	.size		.nv.reservedSmem.cap,0x4
